//
// Generated by NVIDIA NVVM Compiler
//
// Compiler Build ID: CL-36424714
// Cuda compilation tools, release 13.0, V13.0.88
// Based on NVVM 20.0.0
//

.version 9.0
.target sm_100
.address_size 64

	// .globl	_Z13wmma_gemm_256PK6__halfS1_Pfiiiiii

.visible .entry _Z13wmma_gemm_256PK6__halfS1_Pfiiiiii(
	.param .u64 .ptr .align 1 _Z13wmma_gemm_256PK6__halfS1_Pfiiiiii_param_0,
	.param .u64 .ptr .align 1 _Z13wmma_gemm_256PK6__halfS1_Pfiiiiii_param_1,
	.param .u64 .ptr .align 1 _Z13wmma_gemm_256PK6__halfS1_Pfiiiiii_param_2,
	.param .u32 _Z13wmma_gemm_256PK6__halfS1_Pfiiiiii_param_3,
	.param .u32 _Z13wmma_gemm_256PK6__halfS1_Pfiiiiii_param_4,
	.param .u32 _Z13wmma_gemm_256PK6__halfS1_Pfiiiiii_param_5,
	.param .u32 _Z13wmma_gemm_256PK6__halfS1_Pfiiiiii_param_6,
	.param .u32 _Z13wmma_gemm_256PK6__halfS1_Pfiiiiii_param_7,
	.param .u32 _Z13wmma_gemm_256PK6__halfS1_Pfiiiiii_param_8
)
{
	.reg .pred 	%p<9>;
	.reg .b32 	%r<145>;
	.reg .b32 	%f<125>;
	.reg .b64 	%rd<54>;

	ld.param.u64 	%rd10, [_Z13wmma_gemm_256PK6__halfS1_Pfiiiiii_param_0];
	ld.param.u64 	%rd12, [_Z13wmma_gemm_256PK6__halfS1_Pfiiiiii_param_1];
	ld.param.u32 	%r33, [_Z13wmma_gemm_256PK6__halfS1_Pfiiiiii_param_3];
	ld.param.u32 	%r34, [_Z13wmma_gemm_256PK6__halfS1_Pfiiiiii_param_4];
	ld.param.u32 	%r29, [_Z13wmma_gemm_256PK6__halfS1_Pfiiiiii_param_5];
	ld.param.u32 	%r30, [_Z13wmma_gemm_256PK6__halfS1_Pfiiiiii_param_6];
	ld.param.u32 	%r31, [_Z13wmma_gemm_256PK6__halfS1_Pfiiiiii_param_7];
	cvta.to.global.u64 	%rd1, %rd12;
	cvta.to.global.u64 	%rd2, %rd10;
	mov.u32 	%r36, %tid.x;
	mov.u32 	%r37, %ctaid.y;
	mov.u32 	%r38, %ctaid.x;
	shl.b32 	%r39, %r37, 5;
	shr.u32 	%r40, %r36, 2;
	and.b32  	%r41, %r40, 240;
	add.s32 	%r1, %r41, %r39;
	shl.b32 	%r42, %r38, 5;
	shr.u32 	%r43, %r36, 1;
	and.b32  	%r44, %r43, 16;
	or.b32  	%r45, %r44, %r42;
	setp.ge.s32 	%p1, %r1, %r33;
	setp.ge.s32 	%p2, %r45, %r34;
	or.pred  	%p3, %p1, %p2;
	@%p3 bra 	$L__BB0_9;
	setp.gt.s32 	%p4, %r29, 0;
	mov.f32 	%f117, 0f00000000;
	mov.f32 	%f118, %f117;
	mov.f32 	%f119, %f117;
	mov.f32 	%f120, %f117;
	mov.f32 	%f121, %f117;
	mov.f32 	%f122, %f117;
	mov.f32 	%f123, %f117;
	mov.f32 	%f124, %f117;
	@%p4 bra 	$L__BB0_2;
	bra.uni 	$L__BB0_8;
$L__BB0_2:
	mul.lo.s32 	%r47, %r30, %r1;
	cvt.s64.s32 	%rd3, %r47;
	add.s32 	%r48, %r29, -1;
	shr.u32 	%r49, %r48, 4;
	add.s32 	%r3, %r49, 1;
	and.b32  	%r4, %r3, 3;
	setp.lt.u32 	%p5, %r29, 49;
	mov.b32 	%r142, 0;
	mov.f32 	%f117, 0f00000000;
	mov.f32 	%f118, %f117;
	mov.f32 	%f119, %f117;
	mov.f32 	%f120, %f117;
	mov.f32 	%f121, %f117;
	mov.f32 	%f122, %f117;
	mov.f32 	%f123, %f117;
	mov.f32 	%f124, %f117;
	@%p5 bra 	$L__BB0_5;
	mul.lo.s32 	%r140, %r31, 48;
	shl.b32 	%r139, %r31, 5;
	shl.b32 	%r138, %r31, 4;
	shl.b64 	%rd13, %rd3, 1;
	add.s64 	%rd52, %rd2, %rd13;
	and.b32  	%r51, %r3, 536870908;
	neg.s32 	%r136, %r51;
	mov.f32 	%f117, 0f00000000;
	mov.b32 	%r137, 0;
	cvt.s64.s32 	%rd15, %r45;
	mov.u32 	%r142, %r137;
$L__BB0_4:
	cvt.s64.s32 	%rd14, %r137;
	add.s64 	%rd16, %rd14, %rd15;
	shl.b64 	%rd17, %rd16, 1;
	add.s64 	%rd18, %rd1, %rd17;
	wmma.load.a.sync.aligned.row.m16n16k16.global.f16 	{%r52, %r53, %r54, %r55, %r56, %r57, %r58, %r59}, [%rd52], %r30;
	wmma.load.b.sync.aligned.col.m16n16k16.global.f16 	{%r60, %r61, %r62, %r63, %r64, %r65, %r66, %r67}, [%rd18], %r31;
	wmma.mma.sync.aligned.row.col.m16n16k16.f32.f32 {%f61, %f62, %f63, %f64, %f65, %f66, %f67, %f68}, {%r52, %r53, %r54, %r55, %r56, %r57, %r58, %r59}, {%r60, %r61, %r62, %r63, %r64, %r65, %r66, %r67}, {%f124, %f123, %f122, %f121, %f120, %f119, %f118, %f117};
	add.s64 	%rd19, %rd52, 32;
	cvt.s64.s32 	%rd20, %r138;
	add.s64 	%rd21, %rd20, %rd15;
	shl.b64 	%rd22, %rd21, 1;
	add.s64 	%rd23, %rd1, %rd22;
	wmma.load.a.sync.aligned.row.m16n16k16.global.f16 	{%r68, %r69, %r70, %r71, %r72, %r73, %r74, %r75}, [%rd19], %r30;
	wmma.load.b.sync.aligned.col.m16n16k16.global.f16 	{%r76, %r77, %r78, %r79, %r80, %r81, %r82, %r83}, [%rd23], %r31;
	wmma.mma.sync.aligned.row.col.m16n16k16.f32.f32 {%f69, %f70, %f71, %f72, %f73, %f74, %f75, %f76}, {%r68, %r69, %r70, %r71, %r72, %r73, %r74, %r75}, {%r76, %r77, %r78, %r79, %r80, %r81, %r82, %r83}, {%f61, %f62, %f63, %f64, %f65, %f66, %f67, %f68};
	add.s64 	%rd24, %rd52, 64;
	cvt.s64.s32 	%rd25, %r139;
	add.s64 	%rd26, %rd25, %rd15;
	shl.b64 	%rd27, %rd26, 1;
	add.s64 	%rd28, %rd1, %rd27;
	wmma.load.a.sync.aligned.row.m16n16k16.global.f16 	{%r84, %r85, %r86, %r87, %r88, %r89, %r90, %r91}, [%rd24], %r30;
	wmma.load.b.sync.aligned.col.m16n16k16.global.f16 	{%r92, %r93, %r94, %r95, %r96, %r97, %r98, %r99}, [%rd28], %r31;
	wmma.mma.sync.aligned.row.col.m16n16k16.f32.f32 {%f77, %f78, %f79, %f80, %f81, %f82, %f83, %f84}, {%r84, %r85, %r86, %r87, %r88, %r89, %r90, %r91}, {%r92, %r93, %r94, %r95, %r96, %r97, %r98, %r99}, {%f69, %f70, %f71, %f72, %f73, %f74, %f75, %f76};
	add.s64 	%rd29, %rd52, 96;
	cvt.s64.s32 	%rd30, %r140;
	add.s64 	%rd31, %rd30, %rd15;
	shl.b64 	%rd32, %rd31, 1;
	add.s64 	%rd33, %rd1, %rd32;
	wmma.load.a.sync.aligned.row.m16n16k16.global.f16 	{%r100, %r101, %r102, %r103, %r104, %r105, %r106, %r107}, [%rd29], %r30;
	wmma.load.b.sync.aligned.col.m16n16k16.global.f16 	{%r108, %r109, %r110, %r111, %r112, %r113, %r114, %r115}, [%rd33], %r31;
	wmma.mma.sync.aligned.row.col.m16n16k16.f32.f32 {%f124, %f123, %f122, %f121, %f120, %f119, %f118, %f117}, {%r100, %r101, %r102, %r103, %r104, %r105, %r106, %r107}, {%r108, %r109, %r110, %r111, %r112, %r113, %r114, %r115}, {%f77, %f78, %f79, %f80, %f81, %f82, %f83, %f84};
	add.s32 	%r142, %r142, 64;
	shl.b32 	%r116, %r31, 6;
	add.s32 	%r140, %r140, %r116;
	add.s32 	%r139, %r139, %r116;
	add.s32 	%r138, %r138, %r116;
	add.s32 	%r137, %r137, %r116;
	add.s64 	%rd52, %rd52, 128;
	add.s32 	%r136, %r136, 4;
	setp.ne.s32 	%p6, %r136, 0;
	@%p6 bra 	$L__BB0_4;
$L__BB0_5:
	setp.eq.s32 	%p7, %r4, 0;
	@%p7 bra 	$L__BB0_8;
	ld.param.u64 	%rd50, [_Z13wmma_gemm_256PK6__halfS1_Pfiiiiii_param_0];
	mul.lo.s32 	%r144, %r142, %r31;
	shl.b32 	%r23, %r31, 4;
	cvt.u64.u32 	%rd34, %r142;
	mul.lo.s32 	%r117, %r30, %r1;
	cvt.s64.s32 	%rd35, %r117;
	add.s64 	%rd36, %rd35, %rd34;
	shl.b64 	%rd37, %rd36, 1;
	cvta.to.global.u64 	%rd38, %rd50;
	add.s64 	%rd53, %rd38, %rd37;
	neg.s32 	%r143, %r4;
	cvt.s64.s32 	%rd40, %r45;
$L__BB0_7:
	.pragma "nounroll";
	cvt.s64.s32 	%rd39, %r144;
	add.s64 	%rd41, %rd39, %rd40;
	shl.b64 	%rd42, %rd41, 1;
	add.s64 	%rd43, %rd1, %rd42;
	wmma.load.a.sync.aligned.row.m16n16k16.global.f16 	{%r118, %r119, %r120, %r121, %r122, %r123, %r124, %r125}, [%rd53], %r30;
	wmma.load.b.sync.aligned.col.m16n16k16.global.f16 	{%r126, %r127, %r128, %r129, %r130, %r131, %r132, %r133}, [%rd43], %r31;
	wmma.mma.sync.aligned.row.col.m16n16k16.f32.f32 {%f124, %f123, %f122, %f121, %f120, %f119, %f118, %f117}, {%r118, %r119, %r120, %r121, %r122, %r123, %r124, %r125}, {%r126, %r127, %r128, %r129, %r130, %r131, %r132, %r133}, {%f124, %f123, %f122, %f121, %f120, %f119, %f118, %f117};
	add.s32 	%r144, %r144, %r23;
	add.s64 	%rd53, %rd53, 32;
	add.s32 	%r143, %r143, 1;
	setp.ne.s32 	%p8, %r143, 0;
	@%p8 bra 	$L__BB0_7;
$L__BB0_8:
	ld.param.u32 	%r135, [_Z13wmma_gemm_256PK6__halfS1_Pfiiiiii_param_8];
	ld.param.u64 	%rd51, [_Z13wmma_gemm_256PK6__halfS1_Pfiiiiii_param_2];
	mul.lo.s32 	%r134, %r135, %r1;
	cvt.s64.s32 	%rd44, %r134;
	cvt.s64.s32 	%rd45, %r45;
	add.s64 	%rd46, %rd44, %rd45;
	cvta.to.global.u64 	%rd47, %rd51;
	shl.b64 	%rd48, %rd46, 2;
	add.s64 	%rd49, %rd47, %rd48;
	wmma.store.d.sync.aligned.row.m16n16k16.global.f32 	[%rd49], {%f124, %f123, %f122, %f121, %f120, %f119, %f118, %f117}, %r135;
$L__BB0_9:
	ret;

}


// ===== COMPILED SASS (sm_100) =====

	.target	sm_100

	.elftype	@"ET_EXEC"


//--------------------- .note.nv.tkinfo           --------------------------
	.section	.note.nv.tkinfo,"",@"SHT_NOTE"
	.sectionflags	@"SHF_NOTE_NV_TKINFO"
	.tkinfo
        /*0018*/ 	.word	0x00000002
        /*0030*/ 	.string	""
        /*0030*/ 	.string	"ptxas"
        /*0030*/ 	.string	"Cuda compilation tools, release 13.0, V13.0.88"
        /*0030*/ 	.string	"Build cuda_13.0.r13.0/compiler.36424714_0"
        /*0030*/ 	.string	"-arch sm_100 -m 64 "



//--------------------- .note.nv.cuinfo           --------------------------
	.section	.note.nv.cuinfo,"",@"SHT_NOTE"
	.sectionflags	@"SHF_NOTE_NV_CUINFO"
        /*0018*/ 	.short	0x0002
        /*001a*/ 	.short	0x0064
        /*001c*/ 	.short	0x0082
	.zero		2


//--------------------- .nv.info                  --------------------------
	.section	.nv.info,"",@"SHT_CUDA_INFO"
	.align	4


	//----- nvinfo : EIATTR_REGCOUNT
	.align		4
        /*0000*/ 	.byte	0x04, 0x2f
        /*0002*/ 	.short	(.L_1 - .L_0)
	.align		4
.L_0:
        /*0004*/ 	.word	index@(_Z13wmma_gemm_256PK6__halfS1_Pfiiiiii)
        /*0008*/ 	.word	0x0000002c


	//----- nvinfo : EIATTR_FRAME_SIZE
	.align		4
.L_1:
        /*000c*/ 	.byte	0x04, 0x11
        /*000e*/ 	.short	(.L_3 - .L_2)
	.align		4
.L_2:
        /*0010*/ 	.word	index@(_Z13wmma_gemm_256PK6__halfS1_Pfiiiiii)
        /*0014*/ 	.word	0x00000000


	//----- nvinfo : EIATTR_MIN_STACK_SIZE
	.align		4
.L_3:
        /*0018*/ 	.byte	0x04, 0x12
        /*001a*/ 	.short	(.L_5 - .L_4)
	.align		4
.L_4:
        /*001c*/ 	.word	index@(_Z13wmma_gemm_256PK6__halfS1_Pfiiiiii)
        /*0020*/ 	.word	0x00000000
.L_5:


//--------------------- .nv.compat                --------------------------
	.section	.nv.compat,"",@"SHT_CUDA_COMPAT_INFO"
	.align	4
        /*0000*/ 	.byte	0x02, 0x09, 0x00, 0x00, 0x02, 0x02, 0x01, 0x00, 0x02, 0x05, 0x05, 0x00, 0x03, 0x07, 0x01, 0x01
        /*0010*/ 	.byte	0x02, 0x03, 0x00, 0x00, 0x02, 0x06, 0x01, 0x00, 0x04, 0x0b, 0x08, 0x00, 0x09, 0x00, 0x00, 0x00
        /*0020*/ 	.byte	0x00, 0x00, 0x00, 0x00


//--------------------- .nv.info._Z13wmma_gemm_256PK6__halfS1_Pfiiiiii --------------------------
	.section	.nv.info._Z13wmma_gemm_256PK6__halfS1_Pfiiiiii,"",@"SHT_CUDA_INFO"
	.sectionflags	@""
	.align	4


	//----- nvinfo : EIATTR_CUDA_API_VERSION
	.align		4
        /*0000*/ 	.byte	0x04, 0x37
        /*0002*/ 	.short	(.L_7 - .L_6)
.L_6:
        /*0004*/ 	.word	0x00000082


	//----- nvinfo : EIATTR_KPARAM_INFO
	.align		4
.L_7:
        /*0008*/ 	.byte	0x04, 0x17
        /*000a*/ 	.short	(.L_9 - .L_8)
.L_8:
        /*000c*/ 	.word	0x00000000
        /*0010*/ 	.short	0x0008
        /*0012*/ 	.short	0x002c
        /*0014*/ 	.byte	0x00, 0xf0, 0x11, 0x00


	//----- nvinfo : EIATTR_KPARAM_INFO
	.align		4
.L_9:
        /*0018*/ 	.byte	0x04, 0x17
        /*001a*/ 	.short	(.L_11 - .L_10)
.L_10:
        /*001c*/ 	.word	0x00000000
        /*0020*/ 	.short	0x0007
        /*0022*/ 	.short	0x0028
        /*0024*/ 	.byte	0x00, 0xf0, 0x11, 0x00


	//----- nvinfo : EIATTR_KPARAM_INFO
	.align		4
.L_11:
        /*0028*/ 	.byte	0x04, 0x17
        /*002a*/ 	.short	(.L_13 - .L_12)
.L_12:
        /*002c*/ 	.word	0x00000000
        /*0030*/ 	.short	0x0006
        /*0032*/ 	.short	0x0024
        /*0034*/ 	.byte	0x00, 0xf0, 0x11, 0x00


	//----- nvinfo : EIATTR_KPARAM_INFO
	.align		4
.L_13:
        /*0038*/ 	.byte	0x04, 0x17
        /*003a*/ 	.short	(.L_15 - .L_14)
.L_14:
        /*003c*/ 	.word	0x00000000
        /*0040*/ 	.short	0x0005
        /*0042*/ 	.short	0x0020
        /*0044*/ 	.byte	0x00, 0xf0, 0x11, 0x00


	//----- nvinfo : EIATTR_KPARAM_INFO
	.align		4
.L_15:
        /*0048*/ 	.byte	0x04, 0x17
        /*004a*/ 	.short	(.L_17 - .L_16)
.L_16:
        /*004c*/ 	.word	0x00000000
        /*0050*/ 	.short	0x0004
        /*0052*/ 	.short	0x001c
        /*0054*/ 	.byte	0x00, 0xf0, 0x11, 0x00


	//----- nvinfo : EIATTR_KPARAM_INFO
	.align		4
.L_17:
        /*0058*/ 	.byte	0x04, 0x17
        /*005a*/ 	.short	(.L_19 - .L_18)
.L_18:
        /*005c*/ 	.word	0x00000000
        /*0060*/ 	.short	0x0003
        /*0062*/ 	.short	0x0018
        /*0064*/ 	.byte	0x00, 0xf0, 0x11, 0x00


	//----- nvinfo : EIATTR_KPARAM_INFO
	.align		4
.L_19:
        /*0068*/ 	.byte	0x04, 0x17
        /*006a*/ 	.short	(.L_21 - .L_20)
.L_20:
        /*006c*/ 	.word	0x00000000
        /*0070*/ 	.short	0x0002
        /*0072*/ 	.short	0x0010
        /*0074*/ 	.byte	0x00, 0xf5, 0x21, 0x00


	//----- nvinfo : EIATTR_KPARAM_INFO
	.align		4
.L_21:
        /*0078*/ 	.byte	0x04, 0x17
        /*007a*/ 	.short	(.L_23 - .L_22)
.L_22:
        /*007c*/ 	.word	0x00000000
        /*0080*/ 	.short	0x0001
        /*0082*/ 	.short	0x0008
        /*0084*/ 	.byte	0x00, 0xf5, 0x21, 0x00


	//----- nvinfo : EIATTR_KPARAM_INFO
	.align		4
.L_23:
        /*0088*/ 	.byte	0x04, 0x17
        /*008a*/ 	.short	(.L_25 - .L_24)
.L_24:
        /*008c*/ 	.word	0x00000000
        /*0090*/ 	.short	0x0000
        /*0092*/ 	.short	0x0000
        /*0094*/ 	.byte	0x00, 0xf5, 0x21, 0x00


	//----- nvinfo : EIATTR_SPARSE_MMA_MASK
	.align		4
.L_25:
        /*0098*/ 	.byte	0x03, 0x50
        /*009a*/ 	.short	0x0000


	//----- nvinfo : EIATTR_WMMA_USED
	.align		4
        /*009c*/ 	.byte	0x01, 0x2b
	.zero		2


	//----- nvinfo : EIATTR_MAXREG_COUNT
	.align		4
        /*00a0*/ 	.byte	0x03, 0x1b
        /*00a2*/ 	.short	0x00ff


	//----- nvinfo : EIATTR_MERCURY_ISA_VERSION
	.align		4
        /*00a4*/ 	.byte	0x03, 0x5f
        /*00a6*/ 	.short	0x0101


	//----- nvinfo : EIATTR_VRC_CTA_INIT_COUNT
	.align		4
        /*00a8*/ 	.byte	0x02, 0x4a
	.zero		1
	.zero		1


	//----- nvinfo : EIATTR_EXIT_INSTR_OFFSETS
	.align		4
        /*00ac*/ 	.byte	0x04, 0x1c
        /*00ae*/ 	.short	(.L_27 - .L_26)


	//   ....[0]....
.L_26:
        /*00b0*/ 	.word	0x000000d0


	//   ....[1]....
        /*00b4*/ 	.word	0x00000e10


	//----- nvinfo : EIATTR_CBANK_PARAM_SIZE
	.align		4
.L_27:
        /*00b8*/ 	.byte	0x03, 0x19
        /*00ba*/ 	.short	0x0030


	//----- nvinfo : EIATTR_PARAM_CBANK
	.align		4
        /*00bc*/ 	.byte	0x04, 0x0a
        /*00be*/ 	.short	(.L_29 - .L_28)
	.align		4
.L_28:
        /*00c0*/ 	.word	index@(.nv.constant0._Z13wmma_gemm_256PK6__halfS1_Pfiiiiii)
        /*00c4*/ 	.short	0x0380
        /*00c6*/ 	.short	0x0030


	//----- nvinfo : EIATTR_SW_WAR
	.align		4
.L_29:
        /*00c8*/ 	.byte	0x04, 0x36
        /*00ca*/ 	.short	(.L_31 - .L_30)
.L_30:
        /*00cc*/ 	.word	0x00000008
.L_31:


//--------------------- .nv.callgraph             --------------------------
	.section	.nv.callgraph,"",@"SHT_CUDA_CALLGRAPH"
	.align	4
	.sectionentsize	8
	.align		4
        /*0000*/ 	.word	0x00000000
	.align		4
        /*0004*/ 	.word	0xffffffff
	.align		4
        /*0008*/ 	.word	0x00000000
	.align		4
        /*000c*/ 	.word	0xfffffffe
	.align		4
        /*0010*/ 	.word	0x00000000
	.align		4
        /*0014*/ 	.word	0xfffffffd
	.align		4
        /*0018*/ 	.word	0x00000000
	.align		4
        /*001c*/ 	.word	0xfffffffc


//--------------------- .text._Z13wmma_gemm_256PK6__halfS1_Pfiiiiii --------------------------
	.section	.text._Z13wmma_gemm_256PK6__halfS1_Pfiiiiii,"ax",@progbits
	.align	128
        .global         _Z13wmma_gemm_256PK6__halfS1_Pfiiiiii
        .type           _Z13wmma_gemm_256PK6__halfS1_Pfiiiiii,@function
        .size           _Z13wmma_gemm_256PK6__halfS1_Pfiiiiii,(.L_x_5 - _Z13wmma_gemm_256PK6__halfS1_Pfiiiiii)
        .other          _Z13wmma_gemm_256PK6__halfS1_Pfiiiiii,@"STO_CUDA_ENTRY STV_DEFAULT"
_Z13wmma_gemm_256PK6__halfS1_Pfiiiiii:
.text._Z13wmma_gemm_256PK6__halfS1_Pfiiiiii:
[----:B------:R-:W-:Y:S01]  /*0000*/  LDC R1, c[0x0][0x37c] ;  /* 0x0000df00ff017b82 */ /* 0x000fe20000000800 */
[----:B------:R-:W0:Y:S01]  /*0010*/  S2R R0, SR_TID.X ;  /* 0x0000000000007919 */ /* 0x000e220000002100 */
[----:B------:R-:W1:Y:S01]  /*0020*/  LDCU.64 UR4, c[0x0][0x398] ;  /* 0x00007300ff0477ac */ /* 0x000e620008000a00 */
[----:B------:R-:W2:Y:S01]  /*0030*/  S2R R29, SR_CTAID.X ;  /* 0x00000000001d7919 */ /* 0x000ea20000002500 */
[----:B------:R-:W3:Y:S01]  /*0040*/  S2R R3, SR_CTAID.Y ;  /* 0x0000000000037919 */ /* 0x000ee20000002600 */
[--C-:B0-----:R-:W-:Y:S02]  /*0050*/  SHF.R.U32.HI R2, RZ, 0x1, R0.reuse ;  /* 0x00000001ff027819 */ /* 0x101fe40000011600 */
[----:B------:R-:W-:Y:S02]  /*0060*/  SHF.R.U32.HI R0, RZ, 0x2, R0 ;  /* 0x00000002ff007819 */ /* 0x000fe40000011600 */
[----:B------:R-:W-:Y:S02]  /*0070*/  LOP3.LUT R2, R2, 0x10, RZ, 0xc0, !PT ;  /* 0x0000001002027812 */ /* 0x000fe400078ec0ff */
[----:B------:R-:W-:-:S03]  /*0080*/  LOP3.LUT R0, R0, 0xf0, RZ, 0xc0, !PT ;  /* 0x000000f000007812 */ /* 0x000fc600078ec0ff */
[----:B--2---:R-:W-:Y:S02]  /*0090*/  IMAD R29, R29, 0x20, R2 ;  /* 0x000000201d1d7824 */ /* 0x004fe400078e0202 */
[----:B---3--:R-:W-:-:S03]  /*00a0*/  IMAD R30, R3, 0x20, R0 ;  /* 0x00000020031e7824 */ /* 0x008fc600078e0200 */
[----:B-1----:R-:W-:-:S04]  /*00b0*/  ISETP.GE.AND P0, PT, R29, UR5, PT ;  /* 0x000000051d007c0c */ /* 0x002fc8000bf06270 */
[----:B------:R-:W-:-:S13]  /*00c0*/  ISETP.GE.OR P0, PT, R30, UR4, P0 ;  /* 0x000000041e007c0c */ /* 0x000fda0008706670 */
[----:B------:R-:W-:Y:S05]  /*00d0*/  @P0 EXIT ;  /* 0x000000000000094d */ /* 0x000fea0003800000 */
[----:B------:R-:W0:Y:S01]  /*00e0*/  LDCU UR5, c[0x0][0x3a0] ;  /* 0x00007400ff0577ac */ /* 0x000e220008000800 */
[----:B------:R-:W-:Y:S02]  /*00f0*/  CS2R R10, SRZ ;  /* 0x00000000000a7805 */ /* 0x000fe4000001ff00 */
[----:B------:R-:W-:Y:S02]  /*0100*/  CS2R R8, SRZ ;  /* 0x0000000000087805 */ /* 0x000fe4000001ff00 */
[----:B------:R-:W-:Y:S02]  /*0110*/  CS2R R22, SRZ ;  /* 0x0000000000167805 */ /* 0x000fe4000001ff00 */
[----:B------:R-:W-:Y:S01]  /*0120*/  CS2R R20, SRZ ;  /* 0x0000000000147805 */ /* 0x000fe2000001ff00 */
[----:B------:R-:W1:Y:S01]  /*0130*/  LDCU.64 UR12, c[0x0][0x358] ;  /* 0x00006b00ff0c77ac */ /* 0x000e620008000a00 */
[----:B0-----:R-:W-:-:S09]  /*0140*/  UISETP.GT.AND UP0, UPT, UR5, URZ, UPT ;  /* 0x000000ff0500728c */ /* 0x001fd2000bf04270 */
[----:B-1----:R-:W-:Y:S05]  /*0150*/  BRA.U !UP0, `(.L_x_0) ;  /* 0x0000000908d87547 */ /* 0x002fea000b800000 */
[----:B------:R-:W0:Y:S01]  /*0160*/  LDCU UR11, c[0x0][0x3a4] ;  /* 0x00007480ff0b77ac */ /* 0x000e220008000800 */
[----:B------:R-:W-:Y:S02]  /*0170*/  CS2R R10, SRZ ;  /* 0x00000000000a7805 */ /* 0x000fe4000001ff00 */
[----:B------:R-:W-:Y:S02]  /*0180*/  CS2R R8, SRZ ;  /* 0x0000000000087805 */ /* 0x000fe4000001ff00 */
[----:B------:R-:W-:Y:S01]  /*0190*/  CS2R R22, SRZ ;  /* 0x0000000000167805 */ /* 0x000fe2000001ff00 */
[----:B------:R-:W-:Y:S01]  /*01a0*/  UISETP.GE.U32.AND UP1, UPT, UR5, 0x31, UPT ;  /* 0x000000310500788c */ /* 0x000fe2000bf26070 */
[----:B------:R-:W-:Y:S01]  /*01b0*/  CS2R R20, SRZ ;  /* 0x0000000000147805 */ /* 0x000fe2000001ff00 */
[----:B------:R-:W-:-:S04]  /*01c0*/  UIADD3 UR4, UPT, UPT, UR5, -0x1, URZ ;  /* 0xffffffff05047890 */ /* 0x000fc8000fffe0ff */
[----:B------:R-:W-:-:S03]  /*01d0*/  ULEA.HI UR5, UR4, 0x1, URZ, 0x1c ;  /* 0x0000000104057891 */ /* 0x000fc6000f8fe0ff */
[----:B------:R-:W-:Y:S01]  /*01e0*/  UMOV UR4, URZ ;  /* 0x000000ff00047c82 */ /* 0x000fe20008000000 */
[----:B------:R-:W-:Y:S01]  /*01f0*/  ULOP3.LUT UR6, UR5, 0x3, URZ, 0xc0, !UPT ;  /* 0x0000000305067892 */ /* 0x000fe2000f8ec0ff */
[----:B0-----:R-:W-:-:S03]  /*0200*/  IMAD R3, R30, UR11, RZ ;  /* 0x0000000b1e037c24 */ /* 0x001fc6000f8e02ff */
[----:B------:R-:W-:Y:S02]  /*0210*/  UISETP.NE.AND UP0, UPT, UR6, URZ, UPT ;  /* 0x000000ff0600728c */ /* 0x000fe4000bf05270 */
[----:B------:R-:W-:Y:S01]  /*0220*/  SHF.R.S32.HI R0, RZ, 0x1f, R3 ;  /* 0x0000001fff007819 */ /* 0x000fe20000011403 */
[----:B------:R-:W-:Y:S08]  /*0230*/  BRA.U !UP1, `(.L_x_1) ;  /* 0x0000000509d07547 */ /* 0x000ff0000b800000 */
[----:B------:R-:W0:Y:S01]  /*0240*/  S2R R7, SR_LANEID ;  /* 0x0000000000077919 */ /* 0x000e220000000000 */
[----:B------:R-:W1:Y:S01]  /*0250*/  LDCU UR14, c[0x0][0x3a8] ;  /* 0x00007500ff0e77ac */ /* 0x000e620008000800 */
[----:B------:R-:W-:Y:S01]  /*0260*/  IMAD.MOV.U32 R33, RZ, RZ, RZ ;  /* 0x000000ffff217224 */ /* 0x000fe200078e00ff */
[----:B------:R-:W-:Y:S01]  /*0270*/  SHF.R.S32.HI R28, RZ, 0x1f, R29 ;  /* 0x0000001fff1c7819 */ /* 0x000fe2000001141d */
[----:B------:R-:W-:Y:S01]  /*0280*/  IMAD.MOV.U32 R11, RZ, RZ, RZ ;  /* 0x000000ffff0b7224 */ /* 0x000fe200078e00ff */
[----:B------:R-:W2:Y:S01]  /*0290*/  LDCU.64 UR16, c[0x0][0x380] ;  /* 0x00007000ff1077ac */ /* 0x000ea20008000a00 */
[----:B------:R-:W-:Y:S02]  /*02a0*/  USHF.R.U32.HI UR4, URZ, 0x1, UR11 ;  /* 0x00000001ff047899 */ /* 0x000fe4000801160b */
[----:B------:R-:W-:Y:S01]  /*02b0*/  ULOP3.LUT UR5, UR5, 0x1ffffffc, URZ, 0xc0, !UPT ;  /* 0x1ffffffc05057892 */ /* 0x000fe2000f8ec0ff */
[----:B------:R-:W3:Y:S01]  /*02c0*/  LDCU.64 UR18, c[0x0][0x388] ;  /* 0x00007100ff1277ac */ /* 0x000ee20008000a00 */
[----:B-1----:R-:W-:-:S02]  /*02d0*/  USHF.R.U32.HI UR7, URZ, 0x1, UR14 ;  /* 0x00000001ff077899 */ /* 0x002fc4000801160e */
[----:B------:R-:W-:Y:S01]  /*02e0*/  UIMAD UR8, UR14, 0x30, URZ ;  /* 0x000000300e0878a4 */ /* 0x000fe2000f8e02ff */
[C---:B--2---:R-:W-:Y:S01]  /*02f0*/  LEA R2, P0, R3.reuse, UR16, 0x1 ;  /* 0x0000001003027c11 */ /* 0x044fe2000f8008ff */
[----:B------:R-:W-:Y:S02]  /*0300*/  USHF.L.U32 UR9, UR14, 0x5, URZ ;  /* 0x000000050e097899 */ /* 0x000fe400080006ff */
[----:B------:R-:W-:Y:S01]  /*0310*/  USHF.L.U32 UR10, UR14, 0x4, URZ ;  /* 0x000000040e0a7899 */ /* 0x000fe200080006ff */
[----:B------:R-:W-:Y:S02]  /*0320*/  LEA.HI.X R3, R3, UR17, R0, 0x1, P0 ;  /* 0x0000001103037c11 */ /* 0x000fe400080f0c00 */
[----:B0-----:R-:W-:Y:S02]  /*0330*/  LOP3.LUT R32, R7, 0x3, RZ, 0xc0, !PT ;  /* 0x0000000307207812 */ /* 0x001fe400078ec0ff */
[----:B------:R-:W-:-:S05]  /*0340*/  SHF.R.U32.HI R7, RZ, 0x2, R7 ;  /* 0x00000002ff077819 */ /* 0x000fca0000011607 */
[----:B------:R-:W-:Y:S01]  /*0350*/  IMAD.WIDE.U32 R4, R7, UR7, R32 ;  /* 0x0000000707047c25 */ /* 0x000fe2000f8e0020 */
[----:B------:R-:W-:-:S03]  /*0360*/  UIADD3 UR7, UPT, UPT, -UR5, URZ, URZ ;  /* 0x000000ff05077290 */ /* 0x000fc6000fffe1ff */
[----:B------:R-:W-:Y:S01]  /*0370*/  IMAD.WIDE.U32 R32, R7, UR4, R32 ;  /* 0x0000000407207c25 */ /* 0x000fe2000f8e0020 */
[C---:B------:R-:W-:Y:S01]  /*0380*/  SHF.L.U64.HI R0, R4.reuse, 0x2, R5 ;  /* 0x0000000204007819 */ /* 0x040fe20000010205 */
[----:B------:R-:W-:Y:S01]  /*0390*/  UMOV UR5, URZ ;  /* 0x000000ff00057c82 */ /* 0x000fe20008000000 */
[----:B------:R-:W-:Y:S01]  /*03a0*/  UMOV UR4, URZ ;  /* 0x000000ff00047c82 */ /* 0x000fe20008000000 */
[----:B------:R-:W-:Y:S01]  /*03b0*/  IMAD.SHL.U32 R5, R4, 0x4, RZ ;  /* 0x0000000404057824 */ /* 0x000fe200078e00ff */
[----:B---3--:R-:W-:-:S07]  /*03c0*/  SHF.L.U64.HI R4, R32, 0x2, R33 ;  /* 0x0000000220047819 */ /* 0x008fce0000010221 */
.L_x_2:
[----:B------:R-:W-:Y:S01]  /*03d0*/  IMAD.U32 R13, RZ, RZ, UR5 ;  /* 0x00000005ff0d7e24 */ /* 0x000fe2000f8e00ff */
[----:B------:R-:W-:Y:S01]  /*03e0*/  IADD3 R7, P1, PT, R29, UR5, RZ ;  /* 0x000000051d077c10 */ /* 0x000fe2000ff3e0ff */
[----:B------:R-:W-:Y:S01]  /*03f0*/  IMAD.U32 R35, RZ, RZ, UR11 ;  /* 0x0000000bff237e24 */ /* 0x000fe2000f8e00ff */
[----:B------:R-:W-:Y:S02]  /*0400*/  LEA R36, P0, R32, R2, 0x2 ;  /* 0x0000000220247211 */ /* 0x000fe400078010ff */
[----:B------:R-:W-:Y:S02]  /*0410*/  LEA.HI.X.SX32 R6, R13, R28, 0x1, P1 ;  /* 0x0000001c0d067211 */ /* 0x000fe400008f0eff */
[----:B------:R-:W-:Y:S01]  /*0420*/  LEA R18, P1, R7, UR18, 0x1 ;  /* 0x0000001207127c11 */ /* 0x000fe2000f8208ff */
[----:B------:R-:W-:-:S03]  /*0430*/  IMAD.X R37, R3, 0x1, R4, P0 ;  /* 0x0000000103257824 */ /* 0x000fc600000e0604 */
[----:B------:R-:W-:Y:S01]  /*0440*/  LEA.HI.X R7, R7, UR19, R6, 0x1, P1 ;  /* 0x0000001307077c11 */ /* 0x000fe200088f0c06 */
[----:B------:R-:W-:Y:S01]  /*0450*/  IMAD.WIDE.U32 R34, R35, 0x10, R36 ;  /* 0x0000001023227825 */ /* 0x000fe200078e0024 */
[----:B------:R-:W-:Y:S01]  /*0460*/  IADD3 R18, P0, PT, R5, R18, RZ ;  /* 0x0000001205127210 */ /* 0x000fe20007f1e0ff */
[----:B------:R-:W2:Y:S04]  /*0470*/  LDG.E R12, desc[UR12][R36.64] ;  /* 0x0000000c240c7981 */ /* 0x000ea8000c1e1900 */
[----:B------:R-:W-:Y:S01]  /*0480*/  IMAD.X R19, R0, 0x1, R7, P0 ;  /* 0x0000000100137824 */ /* 0x000fe200000e0607 */
[----:B------:R-:W2:Y:S01]  /*0490*/  LDG.E R14, desc[UR12][R36.64+0x10] ;  /* 0x0000100c240e7981 */ /* 0x000ea2000c1e1900 */
[----:B------:R-:W-:-:S03]  /*04a0*/  IMAD.U32 R25, RZ, RZ, UR14 ;  /* 0x0000000eff197e24 */ /* 0x000fc6000f8e00ff */
[----:B------:R-:W2:Y:S04]  /*04b0*/  LDG.E R13, desc[UR12][R34.64] ;  /* 0x0000000c220d7981 */ /* 0x000ea8000c1e1900 */
[----:B------:R-:W2:Y:S04]  /*04c0*/  LDG.E R15, desc[UR12][R34.64+0x10] ;  /* 0x0000100c220f7981 */ /* 0x000ea8000c1e1900 */
[----:B------:R-:W2:Y:S04]  /*04d0*/  LDG.E R16, desc[UR12][R18.64] ;  /* 0x0000000c12107981 */ /* 0x000ea8000c1e1900 */
[----:B------:R-:W2:Y:S01]  /*04e0*/  LDG.E R17, desc[UR12][R18.64+0x10] ;  /* 0x0000100c12117981 */ /* 0x000ea2000c1e1900 */
[----:B------:R-:W-:-:S05]  /*04f0*/  IMAD.WIDE.U32 R24, R25, 0x10, R18 ;  /* 0x0000001019187825 */ /* 0x000fca00078e0012 */
[----:B------:R-:W3:Y:S04]  /*0500*/  LDG.E R6, desc[UR12][R24.64] ;  /* 0x0000000c18067981 */ /* 0x000ee8000c1e1900 */
[----:B------:R-:W3:Y:S01]  /*0510*/  LDG.E R7, desc[UR12][R24.64+0x10] ;  /* 0x0000100c18077981 */ /* 0x000ee2000c1e1900 */
[----:B------:R-:W-:Y:S01]  /*0520*/  IMAD.U32 R27, RZ, RZ, UR10 ;  /* 0x0000000aff1b7e24 */ /* 0x000fe2000f8e00ff */
[----:B------:R-:W-:Y:S01]  /*0530*/  IADD3 R26, P0, PT, R29, UR10, RZ ;  /* 0x0000000a1d1a7c10 */ /* 0x000fe2000ff1e0ff */
[----:B--2---:R-:W-:Y:S03]  /*0540*/  HMMA.16816.F32 R20, R12, R16, R20 ;  /* 0x000000100c14723c */ /* 0x004fe60000001814 */
[----:B------:R-:W-:-:S02]  /*0550*/  LEA.HI.X.SX32 R17, R27, R28, 0x1, P0 ;  /* 0x0000001c1b117211 */ /* 0x000fc400000f0eff */
[----:B------:R-:W-:-:S04]  /*0560*/  LEA R16, P0, R26, UR18, 0x1 ;  /* 0x000000121a107c11 */ /* 0x000fc8000f8008ff */
[----:B------:R-:W-:Y:S02]  /*0570*/  LEA.HI.X R17, R26, UR19, R17, 0x1, P0 ;  /* 0x000000131a117c11 */ /* 0x000fe400080f0c11 */
[----:B------:R-:W-:Y:S01]  /*0580*/  IADD3 R18, P0, PT, R16, R5, RZ ;  /* 0x0000000510127210 */ /* 0x000fe20007f1e0ff */
[----:B---3--:R-:W-:Y:S01]  /*0590*/  HMMA.16816.F32 R12, R12, R6, R8 ;  /* 0x000000060c0c723c */ /* 0x008fe20000001808 */
[----:B------:R-:W-:Y:S01]  /*05a0*/  IMAD.U32 R7, RZ, RZ, UR14 ;  /* 0x0000000eff077e24 */ /* 0x000fe2000f8e00ff */
[----:B------:R-:W2:Y:S02]  /*05b0*/  LDG.E R8, desc[UR12][R36.64+0x20] ;  /* 0x0000200c24087981 */ /* 0x000ea4000c1e1900 */
[----:B------:R-:W-:Y:S02]  /*05c0*/  IMAD.X R19, R17, 0x1, R0, P0 ;  /* 0x0000000111137824 */ /* 0x000fe400000e0600 */
[----:B------:R-:W2:Y:S01]  /*05d0*/  LDG.E R10, desc[UR12][R36.64+0x30] ;  /* 0x0000300c240a7981 */ /* 0x000ea2000c1e1900 */
[----:B------:R-:W-:-:S03]  /*05e0*/  IMAD.WIDE.U32 R24, R7, 0x10, R18 ;  /* 0x0000001007187825 */ /* 0x000fc600078e0012 */
[----:B------:R-:W2:Y:S04]  /*05f0*/  LDG.E R9, desc[UR12][R34.64+0x20] ;  /* 0x0000200c22097981 */ /* 0x000ea8000c1e1900 */
[----:B------:R-:W2:Y:S04]  /*0600*/  LDG.E R11, desc[UR12][R34.64+0x30] ;  /* 0x0000300c220b7981 */ /* 0x000ea8000c1e1900 */
[----:B------:R-:W2:Y:S04]  /*0610*/  LDG.E R16, desc[UR12][R18.64] ;  /* 0x0000000c12107981 */ /* 0x000ea8000c1e1900 */
[----:B------:R-:W2:Y:S04]  /*0620*/  LDG.E R17, desc[UR12][R18.64+0x10] ;  /* 0x0000100c12117981 */ /* 0x000ea8000c1e1900 */
[----:B------:R-:W3:Y:S04]  /*0630*/  LDG.E R6, desc[UR12][R24.64] ;  /* 0x0000000c18067981 */ /* 0x000ee8000c1e1900 */
[----:B------:R-:W3:Y:S01]  /*0640*/  LDG.E R7, desc[UR12][R24.64+0x10] ;  /* 0x0000100c18077981 */ /* 0x000ee2000c1e1900 */
[----:B------:R-:W-:Y:S01]  /*0650*/  IMAD.U32 R31, RZ, RZ, UR9 ;  /* 0x00000009ff1f7e24 */ /* 0x000fe2000f8e00ff */
[----:B------:R-:W-:-:S02]  /*0660*/  IADD3 R27, P0, PT, R29, UR9, RZ ;  /* 0x000000091d1b7c10 */ /* 0x000fc4000ff1e0ff */
[----:B------:R-:W4:Y:S02]  /*0670*/  LDG.E R18, desc[UR12][R36.64+0x50] ;  /* 0x0000500c24127981 */ /* 0x000f24000c1e1900 */
[----:B------:R-:W-:Y:S02]  /*0680*/  LEA.HI.X.SX32 R38, R31, R28, 0x1, P0 ;  /* 0x0000001c1f267211 */ /* 0x000fe400000f0eff */
[C---:B------:R-:W-:Y:S01]  /*0690*/  LEA R26, P0, R27.reuse, UR18, 0x1 ;  /* 0x000000121b1a7c11 */ /* 0x040fe2000f8008ff */
[----:B------:R-:W4:Y:S03]  /*06a0*/  LDG.E R19, desc[UR12][R34.64+0x50] ;  /* 0x0000500c22137981 */ /* 0x000f26000c1e1900 */
[----:B------:R-:W-:Y:S02]  /*06b0*/  LEA.HI.X R27, R27, UR19, R38, 0x1, P0 ;  /* 0x000000131b1b7c11 */ /* 0x000fe400080f0c26 */
[----:B------:R-:W-:-:S05]  /*06c0*/  IADD3 R26, P0, PT, R26, R5, RZ ;  /* 0x000000051a1a7210 */ /* 0x000fca0007f1e0ff */
[----:B------:R-:W-:Y:S01]  /*06d0*/  IMAD.X R27, R27, 0x1, R0, P0 ;  /* 0x000000011b1b7824 */ /* 0x000fe200000e0600 */
[C---:B--2---:R-:W-:Y:S01]  /*06e0*/  HMMA.16816.F32 R20, R8.reuse, R16, R20 ;  /* 0x000000100814723c */ /* 0x044fe20000001814 */
[----:B------:R-:W4:Y:S04]  /*06f0*/  LDG.E R16, desc[UR12][R36.64+0x40] ;  /* 0x0000400c24107981 */ /* 0x000f28000c1e1900 */
[----:B------:R-:W4:Y:S03]  /*0700*/  LDG.E R17, desc[UR12][R34.64+0x40] ;  /* 0x0000400c22117981 */ /* 0x000f26000c1e1900 */
[----:B---3--:R-:W-:Y:S01]  /*0710*/  HMMA.16816.F32 R12, R8, R6, R12 ;  /* 0x00000006080c723c */ /* 0x008fe2000000180c */
[----:B------:R-:W4:Y:S04]  /*0720*/  LDG.E R6, desc[UR12][R26.64] ;  /* 0x0000000c1a067981 */ /* 0x000f28000c1e1900 */
[----:B------:R-:W4:Y:S01]  /*0730*/  LDG.E R7, desc[UR12][R26.64+0x10] ;  /* 0x0000100c1a077981 */ /* 0x000f22000c1e1900 */
[----:B------:R-:W-:Y:S01]  /*0740*/  IMAD.U32 R9, RZ, RZ, UR14 ;  /* 0x0000000eff097e24 */ /* 0x000fe2000f8e00ff */
[----:B------:R-:W-:Y:S01]  /*0750*/  IADD3 R11, P0, PT, R29, UR8, RZ ;  /* 0x000000081d0b7c10 */ /* 0x000fe2000ff1e0ff */
[----:B------:R-:W-:-:S02]  /*0760*/  IMAD.U32 R31, RZ, RZ, UR8 ;  /* 0x00000008ff1f7e24 */ /* 0x000fc4000f8e00ff */
[----:B------:R-:W-:-:S03]  /*0770*/  IMAD.WIDE.U32 R8, R9, 0x10, R26 ;  /* 0x0000001009087825 */ /* 0x000fc600078e001a */
[----:B------:R-:W-:Y:S02]  /*0780*/  LEA.HI.X.SX32 R10, R31, R28, 0x1, P0 ;  /* 0x0000001c1f0a7211 */ /* 0x000fe400000f0eff */
[----:B------:R-:W2:Y:S01]  /*0790*/  LDG.E R24, desc[UR12][R8.64] ;  /* 0x0000000c08187981 */ /* 0x000ea2000c1e1900 */
[----:B------:R-:W-:-:S03]  /*07a0*/  LEA R40, P0, R11, UR18, 0x1 ;  /* 0x000000120b287c11 */ /* 0x000fc6000f8008ff */
[----:B------:R-:W2:Y:S01]  /*07b0*/  LDG.E R25, desc[UR12][R8.64+0x10] ;  /* 0x0000100c08197981 */ /* 0x000ea2000c1e1900 */
[----:B------:R-:W-:Y:S02]  /*07c0*/  LEA.HI.X R11, R11, UR19, R10, 0x1, P0 ;  /* 0x000000130b0b7c11 */ /* 0x000fe400080f0c0a */
[----:B------:R-:W-:Y:S01]  /*07d0*/  IADD3 R40, P0, PT, R40, R5, RZ ;  /* 0x0000000528287210 */ /* 0x000fe20007f1e0ff */
[----:B------:R-:W-:Y:S01]  /*07e0*/  IMAD.U32 R39, RZ, RZ, UR14 ;  /* 0x0000000eff277e24 */ /* 0x000fe2000f8e00ff */
[----:B------:R-:W3:Y:S03]  /*07f0*/  LDG.E R10, desc[UR12][R36.64+0x70] ;  /* 0x0000700c240a7981 */ /* 0x000ee6000c1e1900 */
[----:B------:R-:W-:Y:S01]  /*0800*/  IMAD.X R41, R11, 0x1, R0, P0 ;  /* 0x000000010b297824 */ /* 0x000fe200000e0600 */
[----:B------:R-:W3:Y:S01]  /*0810*/  LDG.E R8, desc[UR12][R36.64+0x60] ;  /* 0x0000600c24087981 */ /* 0x000ee2000c1e1900 */
[----:B------:R-:W-:-:S03]  /*0820*/  IMAD.WIDE.U32 R38, R39, 0x10, R40 ;  /* 0x0000001027267825 */ /* 0x000fc600078e0028 */
[----:B------:R-:W3:Y:S04]  /*0830*/  LDG.E R26, desc[UR12][R40.64] ;  /* 0x0000000c281a7981 */ /* 0x000ee8000c1e1900 */
[----:B------:R-:W3:Y:S04]  /*0840*/  LDG.E R27, desc[UR12][R40.64+0x10] ;  /* 0x0000100c281b7981 */ /* 0x000ee8000c1e1900 */
[----:B------:R-:W3:Y:S04]  /*0850*/  LDG.E R9, desc[UR12][R34.64+0x60] ;  /* 0x0000600c22097981 */ /* 0x000ee8000c1e1900 */
[----:B------:R-:W3:Y:S01]  /*0860*/  LDG.E R11, desc[UR12][R34.64+0x70] ;  /* 0x0000700c220b7981 */ /* 0x000ee2000c1e1900 */
[C---:B----4-:R-:W-:Y:S03]  /*0870*/  HMMA.16816.F32 R20, R16.reuse, R6, R20 ;  /* 0x000000061014723c */ /* 0x050fe60000001814 */
[----:B------:R-:W4:Y:S04]  /*0880*/  LDG.E R6, desc[UR12][R38.64] ;  /* 0x0000000c26067981 */ /* 0x000f28000c1e1900 */
[----:B------:R-:W4:Y:S01]  /*0890*/  LDG.E R7, desc[UR12][R38.64+0x10] ;  /* 0x0000100c26077981 */ /* 0x000f22000c1e1900 */
[----:B--2---:R-:W-:Y:S01]  /*08a0*/  HMMA.16816.F32 R12, R16, R24, R12 ;  /* 0x00000018100c723c */ /* 0x004fe2000000180c */
[----:B------:R-:W-:-:S04]  /*08b0*/  UIADD3 UR7, UPT, UPT, UR7, 0x4, URZ ;  /* 0x0000000407077890 */ /* 0x000fc8000fffe0ff */
[----:B------:R-:W-:Y:S01]  /*08c0*/  UISETP.NE.AND UP1, UPT, UR7, URZ, UPT ;  /* 0x000000ff0700728c */ /* 0x000fe2000bf25270 */
[----:B------:R-:W-:-:S06]  /*08d0*/  IADD3 R2, P0, PT, R2, 0x80, RZ ;  /* 0x0000008002027810 */ /* 0x000fcc0007f1e0ff */
[C---:B---3--:R-:W-:Y:S01]  /*08e0*/  HMMA.16816.F32 R20, R8.reuse, R26, R20 ;  /* 0x0000001a0814723c */ /* 0x048fe20000001814 */
[----:B------:R-:W-:Y:S01]  /*08f0*/  IMAD.X R3, RZ, RZ, R3, P0 ;  /* 0x000000ffff037224 */ /* 0x000fe200000e0603 */
[----:B------:R-:W-:Y:S02]  /*0900*/  UIADD3 UR4, UPT, UPT, UR4, 0x40, URZ ;  /* 0x0000004004047890 */ /* 0x000fe4000fffe0ff */
[----:B------:R-:W-:Y:S02]  /*0910*/  ULEA UR8, UR14, UR8, 0x6 ;  /* 0x000000080e087291 */ /* 0x000fe4000f8e30ff */
[----:B------:R-:W-:Y:S02]  /*0920*/  ULEA UR9, UR14, UR9, 0x6 ;  /* 0x000000090e097291 */ /* 0x000fe4000f8e30ff */
[----:B------:R-:W-:Y:S02]  /*0930*/  ULEA UR10, UR14, UR10, 0x6 ;  /* 0x0000000a0e0a7291 */ /* 0x000fe4000f8e30ff */
[----:B------:R-:W-:Y:S01]  /*0940*/  ULEA UR5, UR14, UR5, 0x6 ;  /* 0x000000050e057291 */ /* 0x000fe2000f8e30ff */
[----:B----4-:R-:W-:Y:S01]  /*0950*/  HMMA.16816.F32 R8, R8, R6, R12 ;  /* 0x000000060808723c */ /* 0x010fe2000000180c */
[----:B------:R-:W-:-:S04]  /*0960*/  NOP ;  /* 0x0000000000007918 */ /* 0x000fc80000000000 */
[----:B------:R-:W-:-:S15]  /*0970*/  BRA.U UP1, `(.L_x_2) ;  /* 0xfffffff901947547 */ /* 0x000fde000b83ffff */
.L_x_1:
[----:B------:R-:W-:Y:S05]  /*0980*/  BRA.U !UP0, `(.L_x_0) ;  /* 0x0000000108cc7547 */ /* 0x000fea000b800000 */
[----:B------:R-:W0:Y:S01]  /*0990*/  S2R R0, SR_LANEID ;  /* 0x0000000000007919 */ /* 0x000e220000000000 */
[----:B------:R-:W1:Y:S01]  /*09a0*/  LDCU UR7, c[0x0][0x3a8] ;  /* 0x00007500ff0777ac */ /* 0x000e620008000800 */
[----:B------:R-:W-:Y:S02]  /*09b0*/  IMAD R2, R30, UR11, RZ ;  /* 0x0000000b1e027c24 */ /* 0x000fe4000f8e02ff */
[----:B------:R-:W-:Y:S01]  /*09c0*/  IMAD.MOV.U32 R13, RZ, RZ, RZ ;  /* 0x000000ffff0d7224 */ /* 0x000fe200078e00ff */
[----:B------:R-:W2:Y:S02]  /*09d0*/  LDCU.64 UR8, c[0x0][0x380] ;  /* 0x00007000ff0877ac */ /* 0x000ea40008000a00 */
[----:B------:R-:W-:Y:S01]  /*09e0*/  SHF.R.S32.HI R4, RZ, 0x1f, R2 ;  /* 0x0000001fff047819 */ /* 0x000fe20000011402 */
[----:B------:R-:W-:Y:S01]  /*09f0*/  USHF.R.U32.HI UR5, URZ, 0x1, UR11 ;  /* 0x00000001ff057899 */ /* 0x000fe2000801160b */
[----:B------:R-:W3:Y:S01]  /*0a00*/  LDCU.64 UR14, c[0x0][0x388] ;  /* 0x00007100ff0e77ac */ /* 0x000ee20008000a00 */
[----:B------:R-:W-:-:S02]  /*0a10*/  UIADD3 UR6, UPT, UPT, -UR6, URZ, URZ ;  /* 0x000000ff06067290 */ /* 0x000fc4000fffe1ff */
[----:B-1----:R-:W-:Y:S01]  /*0a20*/  USHF.R.U32.HI UR10, URZ, 0x1, UR7 ;  /* 0x00000001ff0a7899 */ /* 0x002fe20008011607 */
[----:B0-----:R-:W-:Y:S02]  /*0a30*/  LOP3.LUT R12, R0, 0x3, RZ, 0xc0, !PT ;  /* 0x00000003000c7812 */ /* 0x001fe400078ec0ff */
[----:B------:R-:W-:Y:S02]  /*0a40*/  SHF.R.U32.HI R5, RZ, 0x2, R0 ;  /* 0x00000002ff057819 */ /* 0x000fe40000011600 */
[----:B------:R-:W-:Y:S01]  /*0a50*/  IADD3 R0, P0, PT, R2, UR4, RZ ;  /* 0x0000000402007c10 */ /* 0x000fe2000ff1e0ff */
[----:B------:R-:W-:Y:S02]  /*0a60*/  UIMAD UR4, UR4, UR7, URZ ;  /* 0x00000007040472a4 */ /* 0x000fe4000f8e02ff */
[----:B------:R-:W-:-:S04]  /*0a70*/  IMAD.WIDE.U32 R2, R5, UR5, R12 ;  /* 0x0000000505027c25 */ /* 0x000fc8000f8e000c */
[----:B------:R-:W-:Y:S01]  /*0a80*/  IMAD.WIDE.U32 R12, R5, UR10, R12 ;  /* 0x0000000a050c7c25 */ /* 0x000fe2000f8e000c */
[----:B------:R-:W-:-:S03]  /*0a90*/  SHF.L.U64.HI R27, R2, 0x2, R3 ;  /* 0x00000002021b7819 */ /* 0x000fc60000010203 */
[----:B------:R-:W-:Y:S01]  /*0aa0*/  IMAD.X R5, RZ, RZ, R4, P0 ;  /* 0x000000ffff057224 */ /* 0x000fe200000e0604 */
[----:B--2---:R-:W-:Y:S02]  /*0ab0*/  LEA R31, P0, R0, UR8, 0x1 ;  /* 0x00000008001f7c11 */ /* 0x004fe4000f8008ff */
[----:B------:R-:W-:Y:S02]  /*0ac0*/  SHF.L.U64.HI R26, R12, 0x2, R13 ;  /* 0x000000020c1a7819 */ /* 0x000fe4000001020d */
[----:B---3--:R-:W-:-:S09]  /*0ad0*/  LEA.HI.X R0, R0, UR9, R5, 0x1, P0 ;  /* 0x0000000900007c11 */ /* 0x008fd200080f0c05 */
.L_x_3:
[----:B------:R-:W-:Y:S02]  /*0ae0*/  USHF.R.S32.HI UR5, URZ, 0x1f, UR4 ;  /* 0x0000001fff057899 */ /* 0x000fe40008011404 */
[----:B------:R-:W-:Y:S01]  /*0af0*/  IADD3 R5, P0, PT, R29, UR4, RZ ;  /* 0x000000041d057c10 */ /* 0x000fe2000ff1e0ff */
[----:B------:R-:W-:Y:S02]  /*0b00*/  IMAD.U32 R15, RZ, RZ, UR11 ;  /* 0x0000000bff0f7e24 */ /* 0x000fe4000f8e00ff */
[----:B------:R-:W-:Y:S01]  /*0b10*/  IMAD.U32 R17, RZ, RZ, UR7 ;  /* 0x00000007ff117e24 */ /* 0x000fe2000f8e00ff */
[----:B------:R-:W-:Y:S02]  /*0b20*/  LEA R33, P1, R5, UR14, 0x1 ;  /* 0x0000000e05217c11 */ /* 0x000fe4000f8208ff */
[----:B------:R-:W-:Y:S02]  /*0b30*/  LEA.HI.X.SX32 R4, R29, UR5, 0x1, P0 ;  /* 0x000000051d047c11 */ /* 0x000fe400080f0eff */
[----:B------:R-:W-:-:S02]  /*0b40*/  LEA R24, P0, R2, R31, 0x2 ;  /* 0x0000001f02187211 */ /* 0x000fc400078010ff */
[----:B------:R-:W-:Y:S02]  /*0b50*/  LEA.HI.X R5, R5, UR15, R4, 0x1, P1 ;  /* 0x0000000f05057c11 */ /* 0x000fe400088f0c04 */
[----:B------:R-:W-:Y:S01]  /*0b60*/  LEA R32, P1, R12, R33, 0x2 ;  /* 0x000000210c207211 */ /* 0x000fe200078210ff */
[----:B------:R-:W-:-:S04]  /*0b70*/  IMAD.X R25, R0, 0x1, R27, P0 ;  /* 0x0000000100197824 */ /* 0x000fc800000e061b */
[----:B------:R-:W-:Y:S01]  /*0b80*/  IMAD.X R33, R5, 0x1, R26, P1 ;  /* 0x0000000105217824 */ /* 0x000fe200008e061a */
[----:B------:R-:W2:Y:S01]  /*0b90*/  LDG.E R4, desc[UR12][R24.64] ;  /* 0x0000000c18047981 */ /* 0x000ea2000c1e1900 */
[----:B------:R-:W-:-:S03]  /*0ba0*/  IMAD.WIDE.U32 R14, R15, 0x10, R24 ;  /* 0x000000100f0e7825 */ /* 0x000fc600078e0018 */
        /* <DEDUP_REMOVED lines=8> */
[----:B------:R-:W-:-:S04]  /*0c30*/  UIADD3 UR6, UPT, UPT, UR6, 0x1, URZ ;  /* 0x0000000106067890 */ /* 0x000fc8000fffe0ff */
[----:B------:R-:W-:Y:S01]  /*0c40*/  UISETP.NE.AND UP0, UPT, UR6, URZ, UPT ;  /* 0x000000ff0600728c */ /* 0x000fe2000bf05270 */
[----:B------:R-:W-:Y:S01]  /*0c50*/  IADD3 R31, P0, PT, R31, 0x20, RZ ;  /* 0x000000201f1f7810 */ /* 0x000fe20007f1e0ff */
[----:B------:R-:W-:-:S04]  /*0c60*/  ULEA UR4, UR7, UR4, 0x4 ;  /* 0x0000000407047291 */ /* 0x000fc8000f8e20ff */
[----:B------:R-:W-:Y:S01]  /*0c70*/  IMAD.X R0, RZ, RZ, R0, P0 ;  /* 0x000000ffff007224 */ /* 0x000fe200000e0600 */
[C---:B--2---:R-:W-:Y:S08]  /*0c80*/  HMMA.16816.F32 R20, R4.reuse, R18, R20 ;  /* 0x000000120414723c */ /* 0x044ff00000001814 */
[----:B---3--:R-:W-:Y:S01]  /*0c90*/  HMMA.16816.F32 R8, R4, R34, R8 ;  /* 0x000000220408723c */ /* 0x008fe20000001808 */
[----:B------:R-:W-:-:S04]  /*0ca0*/  NOP ;  /* 0x0000000000007918 */ /* 0x000fc80000000000 */
[----:B------:R-:W-:-:S15]  /*0cb0*/  BRA.U UP0, `(.L_x_3) ;  /* 0xfffffffd00887547 */ /* 0x000fde000b83ffff */
.L_x_0:
[----:B------:R-:W0:Y:S01]  /*0cc0*/  S2R R2, SR_LANEID ;  /* 0x0000000000027919 */ /* 0x000e220000000000 */
[----:B------:R-:W1:Y:S01]  /*0cd0*/  LDC R7, c[0x0][0x3ac] ;  /* 0x0000eb00ff077b82 */ /* 0x000e620000000800 */
[----:B------:R-:W2:Y:S01]  /*0ce0*/  LDCU.64 UR4, c[0x0][0x390] ;  /* 0x00007200ff0477ac */ /* 0x000ea20008000a00 */
[----:B------:R-:W-:Y:S02]  /*0cf0*/  IMAD.MOV.U32 R3, RZ, RZ, RZ ;  /* 0x000000ffff037224 */ /* 0x000fe400078e00ff */
[----:B-1----:R-:W-:Y:S01]  /*0d00*/  IMAD R30, R30, R7, RZ ;  /* 0x000000071e1e7224 */ /* 0x002fe200078e02ff */
[----:B------:R-:W-:-:S04]  /*0d10*/  SHF.R.U32.HI R7, RZ, 0x1, R7 ;  /* 0x00000001ff077819 */ /* 0x000fc80000011607 */
[----:B------:R-:W-:Y:S02]  /*0d20*/  SHF.R.S32.HI R0, RZ, 0x1f, R30 ;  /* 0x0000001fff007819 */ /* 0x000fe4000001141e */
[----:B0-----:R-:W-:Y:S02]  /*0d30*/  SHF.R.U32.HI R4, RZ, 0x2, R2 ;  /* 0x00000002ff047819 */ /* 0x001fe40000011602 */
[----:B------:R-:W-:Y:S02]  /*0d40*/  LOP3.LUT R2, R2, 0x3, RZ, 0xc0, !PT ;  /* 0x0000000302027812 */ /* 0x000fe400078ec0ff */
[----:B------:R-:W-:-:S03]  /*0d50*/  IADD3 R13, P0, PT, R29, R30, RZ ;  /* 0x0000001e1d0d7210 */ /* 0x000fc60007f1e0ff */
[----:B------:R-:W-:Y:S01]  /*0d60*/  IMAD.WIDE.U32 R2, R4, R7, R2 ;  /* 0x0000000704027225 */ /* 0x000fe200078e0002 */
[----:B------:R-:W-:Y:S02]  /*0d70*/  LEA.HI.X.SX32 R0, R29, R0, 0x1, P0 ;  /* 0x000000001d007211 */ /* 0x000fe400000f0eff */
[----:B--2---:R-:W-:-:S04]  /*0d80*/  LEA R5, P0, R13, UR4, 0x2 ;  /* 0x000000040d057c11 */ /* 0x004fc8000f8010ff */
[----:B------:R-:W-:Y:S02]  /*0d90*/  LEA.HI.X R13, R13, UR5, R0, 0x2, P0 ;  /* 0x000000050d0d7c11 */ /* 0x000fe400080f1400 */
[----:B------:R-:W-:-:S04]  /*0da0*/  LEA R4, P0, R2, R5, 0x3 ;  /* 0x0000000502047211 */ /* 0x000fc800078018ff */
[----:B------:R-:W-:-:S03]  /*0db0*/  LEA.HI.X R5, R2, R13, R3, 0x3, P0 ;  /* 0x0000000d02057211 */ /* 0x000fc600000f1c03 */
[----:B------:R-:W-:Y:S02]  /*0dc0*/  IMAD.WIDE.U32 R2, R7, 0x40, R4 ;  /* 0x0000004007027825 */ /* 0x000fe400078e0004 */
[----:B------:R-:W-:Y:S04]  /*0dd0*/  STG.E.64 desc[UR12][R4.64], R20 ;  /* 0x0000001404007986 */ /* 0x000fe8000c101b0c */
[----:B------:R-:W-:Y:S04]  /*0de0*/  STG.E.64 desc[UR12][R2.64], R22 ;  /* 0x0000001602007986 */ /* 0x000fe8000c101b0c */
[----:B------:R-:W-:Y:S04]  /*0df0*/  STG.E.64 desc[UR12][R4.64+0x20], R8 ;  /* 0x0000200804007986 */ /* 0x000fe8000c101b0c */
[----:B------:R-:W-:Y:S01]  /*0e00*/  STG.E.64 desc[UR12][R2.64+0x20], R10 ;  /* 0x0000200a02007986 */ /* 0x000fe2000c101b0c */
[----:B------:R-:W-:Y:S05]  /*0e10*/  EXIT ;  /* 0x000000000000794d */ /* 0x000fea0003800000 */
.L_x_4:
[----:B------:R-:W-:-:S00]  /*0e20*/  BRA `(.L_x_4) ;  /* 0xfffffffc00fc7947 */ /* 0x000fc0000383ffff */
[----:B------:R-:W-:-:S00]  /*0e30*/  NOP ;  /* 0x0000000000007918 */ /* 0x000fc00000000000 */
        /* <DEDUP_REMOVED lines=12> */
.L_x_5:


//--------------------- .nv.shared.reserved.0     --------------------------
	.section	.nv.shared.reserved.0,"aw",@nobits
	.weak		__nv_reservedSMEM_offset_0_alias
	.size		__nv_reservedSMEM_offset_0_alias, 0, 64
	.other		__nv_reservedSMEM_offset_0_alias,@"STO_CUDA_RESERVED_SHARED STV_DEFAULT"
__nv_reservedSMEM_offset_0_alias:
	.zero		0
	.zero		64


//--------------------- .nv.constant0._Z13wmma_gemm_256PK6__halfS1_Pfiiiiii --------------------------
	.section	.nv.constant0._Z13wmma_gemm_256PK6__halfS1_Pfiiiiii,"a",@progbits
	.sectionflags	@""
	.align	4
.nv.constant0._Z13wmma_gemm_256PK6__halfS1_Pfiiiiii:
	.zero		944


//--------------------- SYMBOLS --------------------------

	.type		.nv.reservedSmem.offset0,@object
	.size		.nv.reservedSmem.offset0,0x4
